//
// Generated by NVIDIA NVVM Compiler
//
// Compiler Build ID: CL-36424714
// Cuda compilation tools, release 13.0, V13.0.88
// Based on NVVM 20.0.0
//

.version 9.0
.target sm_100
.address_size 64

	// .globl	_Z9countEvenPiS_
// _ZZ9countEvenPiS_E3tmp has been demoted

.visible .entry _Z9countEvenPiS_(
	.param .u64 .ptr .align 1 _Z9countEvenPiS__param_0,
	.param .u64 .ptr .align 1 _Z9countEvenPiS__param_1
)
{
	.reg .pred 	%p<17>;
	.reg .b32 	%r<57>;
	.reg .b64 	%rd<7>;
	// demoted variable
	.shared .align 4 .b8 _ZZ9countEvenPiS_E3tmp[8];
	ld.param.u64 	%rd1, [_Z9countEvenPiS__param_0];
	ld.param.u64 	%rd2, [_Z9countEvenPiS__param_1];
	mov.u32 	%r11, %ntid.x;
	mov.u32 	%r12, %ctaid.x;
	mov.u32 	%r1, %tid.x;
	mad.lo.s32 	%r2, %r11, %r12, %r1;
	and.b32  	%r3, %r1, 31;
	setp.gt.s32 	%p1, %r2, 499;
	mov.b32 	%r56, 0;
	@%p1 bra 	$L__BB0_3;
	cvta.to.global.u64 	%rd3, %rd1;
	mul.wide.s32 	%rd4, %r2, 4;
	add.s64 	%rd5, %rd3, %rd4;
	ld.global.u32 	%r14, [%rd5];
	and.b32  	%r15, %r14, 1;
	setp.eq.b32 	%p2, %r15, 1;
	@%p2 bra 	$L__BB0_3;
	// begin inline asm
	activemask.b32 %r16;
	// end inline asm
	mov.b32 	%r21, 1;
	shfl.sync.down.b32	%r22|%p3, %r21, 16, 31, %r16;
	add.s32 	%r23, %r22, 1;
	// begin inline asm
	activemask.b32 %r17;
	// end inline asm
	shfl.sync.down.b32	%r24|%p4, %r23, 8, 31, %r17;
	add.s32 	%r25, %r24, %r23;
	// begin inline asm
	activemask.b32 %r18;
	// end inline asm
	shfl.sync.down.b32	%r26|%p5, %r25, 4, 31, %r18;
	add.s32 	%r27, %r26, %r25;
	// begin inline asm
	activemask.b32 %r19;
	// end inline asm
	shfl.sync.down.b32	%r28|%p6, %r27, 2, 31, %r19;
	add.s32 	%r29, %r28, %r27;
	// begin inline asm
	activemask.b32 %r20;
	// end inline asm
	shfl.sync.down.b32	%r30|%p7, %r29, 1, 31, %r20;
	add.s32 	%r56, %r30, %r29;
$L__BB0_3:
	setp.ne.s32 	%p8, %r3, 0;
	@%p8 bra 	$L__BB0_5;
	shr.u32 	%r31, %r1, 3;
	and.b32  	%r32, %r31, 124;
	mov.u32 	%r33, _ZZ9countEvenPiS_E3tmp;
	add.s32 	%r34, %r33, %r32;
	st.shared.u32 	[%r34], %r56;
$L__BB0_5:
	bar.sync 	0;
	setp.gt.u32 	%p9, %r1, 31;
	@%p9 bra 	$L__BB0_9;
	setp.gt.u32 	%p10, %r3, 1;
	mov.b32 	%r55, 0;
	@%p10 bra 	$L__BB0_8;
	shl.b32 	%r36, %r3, 2;
	mov.u32 	%r37, _ZZ9countEvenPiS_E3tmp;
	add.s32 	%r38, %r37, %r36;
	ld.shared.u32 	%r55, [%r38];
$L__BB0_8:
	// begin inline asm
	activemask.b32 %r39;
	// end inline asm
	shfl.sync.down.b32	%r44|%p11, %r55, 16, 31, %r39;
	add.s32 	%r45, %r44, %r55;
	// begin inline asm
	activemask.b32 %r40;
	// end inline asm
	shfl.sync.down.b32	%r46|%p12, %r45, 8, 31, %r40;
	add.s32 	%r47, %r46, %r45;
	// begin inline asm
	activemask.b32 %r41;
	// end inline asm
	shfl.sync.down.b32	%r48|%p13, %r47, 4, 31, %r41;
	add.s32 	%r49, %r48, %r47;
	// begin inline asm
	activemask.b32 %r42;
	// end inline asm
	shfl.sync.down.b32	%r50|%p14, %r49, 2, 31, %r42;
	add.s32 	%r51, %r50, %r49;
	// begin inline asm
	activemask.b32 %r43;
	// end inline asm
	shfl.sync.down.b32	%r52|%p15, %r51, 1, 31, %r43;
	add.s32 	%r56, %r52, %r51;
$L__BB0_9:
	bar.sync 	0;
	setp.ne.s32 	%p16, %r1, 0;
	@%p16 bra 	$L__BB0_11;
	cvta.to.global.u64 	%rd6, %rd2;
	atom.global.add.u32 	%r53, [%rd6], %r56;
$L__BB0_11:
	ret;

}


// ===== COMPILED SASS (sm_100) =====

	.target	sm_100

	.elftype	@"ET_EXEC"


//--------------------- .note.nv.tkinfo           --------------------------
	.section	.note.nv.tkinfo,"",@"SHT_NOTE"
	.sectionflags	@"SHF_NOTE_NV_TKINFO"
	.tkinfo
        /*0018*/ 	.word	0x00000002
        /*0030*/ 	.string	""
        /*0030*/ 	.string	"ptxas"
        /*0030*/ 	.string	"Cuda compilation tools, release 13.0, V13.0.88"
        /*0030*/ 	.string	"Build cuda_13.0.r13.0/compiler.36424714_0"
        /*0030*/ 	.string	"-arch sm_100 -m 64 "



//--------------------- .note.nv.cuinfo           --------------------------
	.section	.note.nv.cuinfo,"",@"SHT_NOTE"
	.sectionflags	@"SHF_NOTE_NV_CUINFO"
        /*0018*/ 	.short	0x0002
        /*001a*/ 	.short	0x0064
        /*001c*/ 	.short	0x0082
	.zero		2


//--------------------- .nv.info                  --------------------------
	.section	.nv.info,"",@"SHT_CUDA_INFO"
	.align	4


	//----- nvinfo : EIATTR_REGCOUNT
	.align		4
        /*0000*/ 	.byte	0x04, 0x2f
        /*0002*/ 	.short	(.L_1 - .L_0)
	.align		4
.L_0:
        /*0004*/ 	.word	index@(_Z9countEvenPiS_)
        /*0008*/ 	.word	0x0000000d


	//----- nvinfo : EIATTR_FRAME_SIZE
	.align		4
.L_1:
        /*000c*/ 	.byte	0x04, 0x11
        /*000e*/ 	.short	(.L_3 - .L_2)
	.align		4
.L_2:
        /*0010*/ 	.word	index@(_Z9countEvenPiS_)
        /*0014*/ 	.word	0x00000000


	//----- nvinfo : EIATTR_MIN_STACK_SIZE
	.align		4
.L_3:
        /*0018*/ 	.byte	0x04, 0x12
        /*001a*/ 	.short	(.L_5 - .L_4)
	.align		4
.L_4:
        /*001c*/ 	.word	index@(_Z9countEvenPiS_)
        /*0020*/ 	.word	0x00000000
.L_5:


//--------------------- .nv.compat                --------------------------
	.section	.nv.compat,"",@"SHT_CUDA_COMPAT_INFO"
	.align	4
        /*0000*/ 	.byte	0x02, 0x09, 0x00, 0x00, 0x02, 0x02, 0x01, 0x00, 0x02, 0x05, 0x05, 0x00, 0x03, 0x07, 0x01, 0x01
        /*0010*/ 	.byte	0x02, 0x03, 0x00, 0x00, 0x02, 0x06, 0x01, 0x00, 0x04, 0x0b, 0x08, 0x00, 0x09, 0x00, 0x00, 0x00
        /*0020*/ 	.byte	0x00, 0x00, 0x00, 0x00


//--------------------- .nv.info._Z9countEvenPiS_ --------------------------
	.section	.nv.info._Z9countEvenPiS_,"",@"SHT_CUDA_INFO"
	.sectionflags	@""
	.align	4


	//----- nvinfo : EIATTR_CUDA_API_VERSION
	.align		4
        /*0000*/ 	.byte	0x04, 0x37
        /*0002*/ 	.short	(.L_7 - .L_6)
.L_6:
        /*0004*/ 	.word	0x00000082


	//----- nvinfo : EIATTR_KPARAM_INFO
	.align		4
.L_7:
        /*0008*/ 	.byte	0x04, 0x17
        /*000a*/ 	.short	(.L_9 - .L_8)
.L_8:
        /*000c*/ 	.word	0x00000000
        /*0010*/ 	.short	0x0001
        /*0012*/ 	.short	0x0008
        /*0014*/ 	.byte	0x00, 0xf5, 0x21, 0x00


	//----- nvinfo : EIATTR_KPARAM_INFO
	.align		4
.L_9:
        /*0018*/ 	.byte	0x04, 0x17
        /*001a*/ 	.short	(.L_11 - .L_10)
.L_10:
        /*001c*/ 	.word	0x00000000
        /*0020*/ 	.short	0x0000
        /*0022*/ 	.short	0x0000
        /*0024*/ 	.byte	0x00, 0xf5, 0x21, 0x00


	//----- nvinfo : EIATTR_SPARSE_MMA_MASK
	.align		4
.L_11:
        /*0028*/ 	.byte	0x03, 0x50
        /*002a*/ 	.short	0x0000


	//----- nvinfo : EIATTR_MAXREG_COUNT
	.align		4
        /*002c*/ 	.byte	0x03, 0x1b
        /*002e*/ 	.short	0x00ff


	//----- nvinfo : EIATTR_NUM_BARRIERS
	.align		4
        /*0030*/ 	.byte	0x02, 0x4c
        /*0032*/ 	.byte	0x01
	.zero		1


	//----- nvinfo : EIATTR_MERCURY_ISA_VERSION
	.align		4
        /*0034*/ 	.byte	0x03, 0x5f
        /*0036*/ 	.short	0x0101


	//----- nvinfo : EIATTR_COOP_GROUP_MASK_REGIDS
	.align		4
        /*0038*/ 	.byte	0x04, 0x29
        /*003a*/ 	.short	(.L_13 - .L_12)


	//   ....[0]....
.L_12:
        /*003c*/ 	.word	0x05000003


	//   ....[1]....
        /*0040*/ 	.word	0x05000004


	//   ....[2]....
        /*0044*/ 	.word	0x05000005


	//   ....[3]....
        /*0048*/ 	.word	0x05000006


	//   ....[4]....
        /*004c*/ 	.word	0x05000003


	//   ....[5]....
        /*0050*/ 	.word	0x05000004


	//   ....[6]....
        /*0054*/ 	.word	0x05000005


	//   ....[7]....
        /*0058*/ 	.word	0x05000000


	//   ....[8]....
        /*005c*/ 	.word	0x05000003


	//   ....[9]....
        /*0060*/ 	.word	0x05000004


	//   ....[10]....
        /*0064*/ 	.word	0x05000007


	//   ....[11]....
        /*0068*/ 	.word	0x05000007


	//   ....[12]....
        /*006c*/ 	.word	0x05000007


	//   ....[13]....
        /*0070*/ 	.word	0x05000007


	//   ....[14]....
        /*0074*/ 	.word	0x05000007


	//   ....[15]....
        /*0078*/ 	.word	0x05000007


	//   ....[16]....
        /*007c*/ 	.word	0x05000007


	//   ....[17]....
        /*0080*/ 	.word	0x05000007


	//   ....[18]....
        /*0084*/ 	.word	0x05000007


	//   ....[19]....
        /*0088*/ 	.word	0x05000007


	//----- nvinfo : EIATTR_COOP_GROUP_INSTR_OFFSETS
	.align		4
.L_13:
        /*008c*/ 	.byte	0x04, 0x28
        /*008e*/ 	.short	(.L_15 - .L_14)


	//   ....[0]....
.L_14:
        /*0090*/ 	.word	0x00000140


	//   ....[1]....
        /*0094*/ 	.word	0x00000190


	//   ....[2]....
        /*0098*/ 	.word	0x000001e0


	//   ....[3]....
        /*009c*/ 	.word	0x00000230


	//   ....[4]....
        /*00a0*/ 	.word	0x00000280


	//   ....[5]....
        /*00a4*/ 	.word	0x00000400


	//   ....[6]....
        /*00a8*/ 	.word	0x00000450


	//   ....[7]....
        /*00ac*/ 	.word	0x000004a0


	//   ....[8]....
        /*00b0*/ 	.word	0x000004f0


	//   ....[9]....
        /*00b4*/ 	.word	0x00000540


	//   ....[10]....
        /*00b8*/ 	.word	0x00000620


	//   ....[11]....
        /*00bc*/ 	.word	0x000006c0


	//   ....[12]....
        /*00c0*/ 	.word	0x00000770


	//   ....[13]....
        /*00c4*/ 	.word	0x00000820


	//   ....[14]....
        /*00c8*/ 	.word	0x000008d0


	//   ....[15]....
        /*00cc*/ 	.word	0x00000970


	//   ....[16]....
        /*00d0*/ 	.word	0x00000a10


	//   ....[17]....
        /*00d4*/ 	.word	0x00000ac0


	//   ....[18]....
        /*00d8*/ 	.word	0x00000b70


	//   ....[19]....
        /*00dc*/ 	.word	0x00000c20


	//----- nvinfo : EIATTR_VRC_CTA_INIT_COUNT
	.align		4
.L_15:
        /*00e0*/ 	.byte	0x02, 0x4a
	.zero		1
	.zero		1


	//----- nvinfo : EIATTR_EXIT_INSTR_OFFSETS
	.align		4
        /*00e4*/ 	.byte	0x04, 0x1c
        /*00e6*/ 	.short	(.L_17 - .L_16)


	//   ....[0]....
.L_16:
        /*00e8*/ 	.word	0x00000590


	//   ....[1]....
        /*00ec*/ 	.word	0x000005c0


	//----- nvinfo : EIATTR_CRS_STACK_SIZE
	.align		4
.L_17:
        /*00f0*/ 	.byte	0x04, 0x1e
        /*00f2*/ 	.short	(.L_19 - .L_18)
.L_18:
        /*00f4*/ 	.word	0x00000000


	//----- nvinfo : EIATTR_CBANK_PARAM_SIZE
	.align		4
.L_19:
        /*00f8*/ 	.byte	0x03, 0x19
        /*00fa*/ 	.short	0x0010


	//----- nvinfo : EIATTR_PARAM_CBANK
	.align		4
        /*00fc*/ 	.byte	0x04, 0x0a
        /*00fe*/ 	.short	(.L_21 - .L_20)
	.align		4
.L_20:
        /*0100*/ 	.word	index@(.nv.constant0._Z9countEvenPiS_)
        /*0104*/ 	.short	0x0380
        /*0106*/ 	.short	0x0010


	//----- nvinfo : EIATTR_SW_WAR
	.align		4
.L_21:
        /*0108*/ 	.byte	0x04, 0x36
        /*010a*/ 	.short	(.L_23 - .L_22)
.L_22:
        /*010c*/ 	.word	0x00000008
.L_23:


//--------------------- .nv.callgraph             --------------------------
	.section	.nv.callgraph,"",@"SHT_CUDA_CALLGRAPH"
	.align	4
	.sectionentsize	8
	.align		4
        /*0000*/ 	.word	0x00000000
	.align		4
        /*0004*/ 	.word	0xffffffff
	.align		4
        /*0008*/ 	.word	0x00000000
	.align		4
        /*000c*/ 	.word	0xfffffffe
	.align		4
        /*0010*/ 	.word	0x00000000
	.align		4
        /*0014*/ 	.word	0xfffffffd
	.align		4
        /*0018*/ 	.word	0x00000000
	.align		4
        /*001c*/ 	.word	0xfffffffc


//--------------------- .text._Z9countEvenPiS_    --------------------------
	.section	.text._Z9countEvenPiS_,"ax",@progbits
	.align	128
        .global         _Z9countEvenPiS_
        .type           _Z9countEvenPiS_,@function
        .size           _Z9countEvenPiS_,(.L_x_41 - _Z9countEvenPiS_)
        .other          _Z9countEvenPiS_,@"STO_CUDA_ENTRY STV_DEFAULT"
_Z9countEvenPiS_:
.text._Z9countEvenPiS_:
[----:B------:R-:W-:Y:S01]  /*0000*/  LDC R1, c[0x0][0x37c] ;  /* 0x0000df00ff017b82 */ /* 0x000fe20000000800 */
[----:B------:R-:W0:Y:S01]  /*0010*/  S2R R3, SR_CTAID.X ;  /* 0x0000000000037919 */ /* 0x000e220000002500 */
[----:B------:R-:W0:Y:S01]  /*0020*/  LDCU UR6, c[0x0][0x360] ;  /* 0x00006c00ff0677ac */ /* 0x000e220008000800 */
[----:B------:R-:W-:Y:S01]  /*0030*/  IMAD.MOV.U32 R7, RZ, RZ, RZ ;  /* 0x000000ffff077224 */ /* 0x000fe200078e00ff */
[----:B------:R-:W0:Y:S01]  /*0040*/  S2R R2, SR_TID.X ;  /* 0x0000000000027919 */ /* 0x000e220000002100 */
[----:B------:R-:W1:Y:S01]  /*0050*/  LDCU.64 UR4, c[0x0][0x358] ;  /* 0x00006b00ff0477ac */ /* 0x000e620008000a00 */
[----:B0-----:R-:W-:Y:S01]  /*0060*/  IMAD R3, R3, UR6, R2 ;  /* 0x0000000603037c24 */ /* 0x001fe2000f8e0202 */
[----:B------:R-:W-:-:S04]  /*0070*/  LOP3.LUT R0, R2, 0x1f, RZ, 0xc0, !PT ;  /* 0x0000001f02007812 */ /* 0x000fc800078ec0ff */
[----:B------:R-:W-:-:S13]  /*0080*/  ISETP.GT.AND P0, PT, R3, 0x1f3, PT ;  /* 0x000001f30300780c */ /* 0x000fda0003f04270 */
[----:B-1----:R-:W-:Y:S05]  /*0090*/  @P0 BRA `(.L_x_0) ;  /* 0x0000000000800947 */ /* 0x002fea0003800000 */
[----:B------:R-:W0:Y:S02]  /*00a0*/  LDC.64 R4, c[0x0][0x380] ;  /* 0x0000e000ff047b82 */ /* 0x000e240000000a00 */
[----:B0-----:R-:W-:-:S06]  /*00b0*/  IMAD.WIDE R4, R3, 0x4, R4 ;  /* 0x0000000403047825 */ /* 0x001fcc00078e0204 */
[----:B------:R-:W2:Y:S02]  /*00c0*/  LDG.E R4, desc[UR4][R4.64] ;  /* 0x0000000404047981 */ /* 0x000ea4000c1e1900 */
[----:B--2---:R-:W-:-:S04]  /*00d0*/  LOP3.LUT R3, R4, 0x1, RZ, 0xc0, !PT ;  /* 0x0000000104037812 */ /* 0x004fc800078ec0ff */
[----:B------:R-:W-:-:S13]  /*00e0*/  ISETP.NE.U32.AND P0, PT, R3, 0x1, PT ;  /* 0x000000010300780c */ /* 0x000fda0003f05070 */
[----:B------:R-:W-:Y:S05]  /*00f0*/  @!P0 BRA `(.L_x_0) ;  /* 0x0000000000688947 */ /* 0x000fea0003800000 */
[----:B------:R-:W-:Y:S01]  /*0100*/  VOTE.ANY R3, PT, PT ;  /* 0x0000000000037806 */ /* 0x000fe200038e0100 */
[----:B------:R-:W-:-:S03]  /*0110*/  IMAD.MOV.U32 R4, RZ, RZ, 0x1 ;  /* 0x00000001ff047424 */ /* 0x000fc600078e00ff */
[----:B------:R-:W-:-:S13]  /*0120*/  R2UR UR6, R3 ;  /* 0x00000000030672ca */ /* 0x000fda00000e0000 */
[----:B------:R-:W-:Y:S05]  /*0130*/  BRA.DIV UR6, `(.L_x_1) ;  /* 0x0000000606247947 */ /* 0x000fea000b800000 */
[----:B------:R0:W1:Y:S02]  /*0140*/  SHFL.DOWN PT, R3, R4, 0x10, 0x1f ;  /* 0x0a001f0004037f89 */ /* 0x00006400000e0000 */
.L_x_13:
[----:B0-----:R-:W-:Y:S01]  /*0150*/  VOTE.ANY R4, PT, PT ;  /* 0x0000000000047806 */ /* 0x001fe200038e0100 */
[----:B-1----:R-:W-:-:S03]  /*0160*/  VIADD R3, R3, 0x1 ;  /* 0x0000000103037836 */ /* 0x002fc60000000000 */
[----:B------:R-:W-:-:S13]  /*0170*/  R2UR UR6, R4 ;  /* 0x00000000040672ca */ /* 0x000fda00000e0000 */
[----:B------:R-:W-:Y:S05]  /*0180*/  BRA.DIV UR6, `(.L_x_2) ;  /* 0x0000000606347947 */ /* 0x000fea000b800000 */
[----:B------:R0:W1:Y:S02]  /*0190*/  SHFL.DOWN PT, R4, R3, 0x8, 0x1f ;  /* 0x09001f0003047f89 */ /* 0x00006400000e0000 */
.L_x_16:
[----:B------:R-:W-:Y:S02]  /*01a0*/  VOTE.ANY R5, PT, PT ;  /* 0x0000000000057806 */ /* 0x000fe400038e0100 */
[----:B-1----:R-:W-:Y:S02]  /*01b0*/  IADD3 R4, PT, PT, R3, R4, RZ ;  /* 0x0000000403047210 */ /* 0x002fe40007ffe0ff */
[----:B------:R-:W-:-:S13]  /*01c0*/  R2UR UR6, R5 ;  /* 0x00000000050672ca */ /* 0x000fda00000e0000 */
[----:B------:R-:W-:Y:S05]  /*01d0*/  BRA.DIV UR6, `(.L_x_3) ;  /* 0x00000006064c7947 */ /* 0x000fea000b800000 */
[----:B------:R1:W2:Y:S02]  /*01e0*/  SHFL.DOWN PT, R5, R4, 0x4, 0x1f ;  /* 0x08801f0004057f89 */ /* 0x0002a400000e0000 */
.L_x_19:
[----:B------:R-:W-:Y:S01]  /*01f0*/  VOTE.ANY R6, PT, PT ;  /* 0x0000000000067806 */ /* 0x000fe200038e0100 */
[----:B--2---:R-:W-:-:S03]  /*0200*/  IMAD.IADD R5, R4, 0x1, R5 ;  /* 0x0000000104057824 */ /* 0x004fc600078e0205 */
[----:B------:R-:W-:-:S13]  /*0210*/  R2UR UR6, R6 ;  /* 0x00000000060672ca */ /* 0x000fda00000e0000 */
[----:B------:R-:W-:Y:S05]  /*0220*/  BRA.DIV UR6, `(.L_x_4) ;  /* 0x0000000606647947 */ /* 0x000fea000b800000 */
[----:B------:R2:W3:Y:S02]  /*0230*/  SHFL.DOWN PT, R6, R5, 0x2, 0x1f ;  /* 0x08401f0005067f89 */ /* 0x0004e400000e0000 */
.L_x_22:
[----:B0-----:R-:W-:Y:S01]  /*0240*/  VOTE.ANY R3, PT, PT ;  /* 0x0000000000037806 */ /* 0x001fe200038e0100 */
[----:B---3--:R-:W-:-:S03]  /*0250*/  IMAD.IADD R6, R5, 0x1, R6 ;  /* 0x0000000105067824 */ /* 0x008fc600078e0206 */
[----:B------:R-:W-:-:S13]  /*0260*/  R2UR UR6, R3 ;  /* 0x00000000030672ca */ /* 0x000fda00000e0000 */
[----:B------:R-:W-:Y:S05]  /*0270*/  BRA.DIV UR6, `(.L_x_5) ;  /* 0x00000006067c7947 */ /* 0x000fea000b800000 */
[----:B------:R0:W3:Y:S02]  /*0280*/  SHFL.DOWN PT, R3, R6, 0x1, 0x1f ;  /* 0x08201f0006037f89 */ /* 0x0000e400000e0000 */
.L_x_25:
[----:B---3--:R-:W-:-:S07]  /*0290*/  IMAD.IADD R7, R6, 0x1, R3 ;  /* 0x0000000106077824 */ /* 0x008fce00078e0203 */
.L_x_0:
[----:B------:R-:W-:Y:S01]  /*02a0*/  ISETP.NE.AND P0, PT, R0, RZ, PT ;  /* 0x000000ff0000720c */ /* 0x000fe20003f05270 */
[----:B------:R-:W-:-:S12]  /*02b0*/  WARPSYNC.ALL ;  /* 0x0000000000007948 */ /* 0x000fd80003800000 */
[----:B--2---:R-:W2:Y:S01]  /*02c0*/  @!P0 S2R R5, SR_CgaCtaId ;  /* 0x0000000000058919 */ /* 0x004ea20000008800 */
[----:B-1----:R-:W-:Y:S02]  /*02d0*/  @!P0 MOV R4, 0x400 ;  /* 0x0000040000048802 */ /* 0x002fe40000000f00 */
[----:B------:R-:W-:-:S04]  /*02e0*/  @!P0 SHF.R.U32.HI R3, RZ, 0x3, R2 ;  /* 0x00000003ff038819 */ /* 0x000fc80000011602 */
[----:B------:R-:W-:Y:S02]  /*02f0*/  @!P0 LOP3.LUT R3, R3, 0x7c, RZ, 0xc0, !PT ;  /* 0x0000007c03038812 */ /* 0x000fe400078ec0ff */
[----:B--2---:R-:W-:-:S04]  /*0300*/  @!P0 LEA R4, R5, R4, 0x18 ;  /* 0x0000000405048211 */ /* 0x004fc800078ec0ff */
[----:B------:R-:W-:-:S05]  /*0310*/  @!P0 IADD3 R4, PT, PT, R3, R4, RZ ;  /* 0x0000000403048210 */ /* 0x000fca0007ffe0ff */
[----:B------:R1:W-:Y:S01]  /*0320*/  @!P0 STS [R4], R7 ;  /* 0x0000000704008388 */ /* 0x0003e20000000800 */
[----:B------:R-:W-:Y:S01]  /*0330*/  BAR.SYNC.DEFER_BLOCKING 0x0 ;  /* 0x0000000000007b1d */ /* 0x000fe20000010000 */
[----:B------:R-:W-:-:S13]  /*0340*/  ISETP.GT.U32.AND P0, PT, R2, 0x1f, PT ;  /* 0x0000001f0200780c */ /* 0x000fda0003f04070 */
[----:B-1----:R-:W-:Y:S05]  /*0350*/  @P0 BRA `(.L_x_6) ;  /* 0x0000000000800947 */ /* 0x002fea0003800000 */
[----:B------:R-:W-:-:S13]  /*0360*/  ISETP.GT.U32.AND P0, PT, R0, 0x1, PT ;  /* 0x000000010000780c */ /* 0x000fda0003f04070 */
[----:B------:R-:W1:Y:S01]  /*0370*/  @!P0 S2R R4, SR_CgaCtaId ;  /* 0x0000000000048919 */ /* 0x000e620000008800 */
[----:B------:R-:W-:-:S04]  /*0380*/  @!P0 MOV R3, 0x400 ;  /* 0x0000040000038802 */ /* 0x000fc80000000f00 */
[----:B-1----:R-:W-:Y:S01]  /*0390*/  @!P0 LEA R5, R4, R3, 0x18 ;  /* 0x0000000304058211 */ /* 0x002fe200078ec0ff */
[----:B------:R-:W-:Y:S01]  /*03a0*/  IMAD.MOV.U32 R3, RZ, RZ, RZ ;  /* 0x000000ffff037224 */ /* 0x000fe200078e00ff */
[----:B------:R-:W-:-:S03]  /*03b0*/  VOTE.ANY R4, PT, PT ;  /* 0x0000000000047806 */ /* 0x000fc600038e0100 */
[----:B------:R-:W-:Y:S01]  /*03c0*/  @!P0 IMAD R0, R0, 0x4, R5 ;  /* 0x0000000400008824 */ /* 0x000fe200078e0205 */
[----:B------:R-:W-:-:S04]  /*03d0*/  R2UR UR6, R4 ;  /* 0x00000000040672ca */ /* 0x000fc800000e0000 */
[----:B------:R1:W2:Y:S09]  /*03e0*/  @!P0 LDS R3, [R0] ;  /* 0x0000000000038984 */ /* 0x0002b20000000800 */
[----:B-1----:R-:W-:Y:S05]  /*03f0*/  BRA.DIV UR6, `(.L_x_7) ;  /* 0x0000000606487947 */ /* 0x002fea000b800000 */
[----:B--2---:R1:W2:Y:S02]  /*0400*/  SHFL.DOWN PT, R4, R3, 0x10, 0x1f ;  /* 0x0a001f0003047f89 */ /* 0x0042a400000e0000 */
.L_x_27:
[----:B------:R-:W-:Y:S01]  /*0410*/  VOTE.ANY R5, PT, PT ;  /* 0x0000000000057806 */ /* 0x000fe200038e0100 */
[----:B--2---:R-:W-:-:S03]  /*0420*/  IMAD.IADD R4, R4, 0x1, R3 ;  /* 0x0000000104047824 */ /* 0x004fc600078e0203 */
[----:B------:R-:W-:-:S13]  /*0430*/  R2UR UR6, R5 ;  /* 0x00000000050672ca */ /* 0x000fda00000e0000 */
[----:B------:R-:W-:Y:S05]  /*0440*/  BRA.DIV UR6, `(.L_x_8) ;  /* 0x0000000606587947 */ /* 0x000fea000b800000 */
[----:B------:R2:W3:Y:S02]  /*0450*/  SHFL.DOWN PT, R5, R4, 0x8, 0x1f ;  /* 0x09001f0004057f89 */ /* 0x0004e400000e0000 */
.L_x_30:
[----:B------:R-:W-:Y:S02]  /*0460*/  VOTE.ANY R0, PT, PT ;  /* 0x0000000000007806 */ /* 0x000fe400038e0100 */
[----:B---3--:R-:W-:Y:S02]  /*0470*/  IADD3 R5, PT, PT, R4, R5, RZ ;  /* 0x0000000504057210 */ /* 0x008fe40007ffe0ff */
[----:B------:R-:W-:-:S13]  /*0480*/  R2UR UR6, R0 ;  /* 0x00000000000672ca */ /* 0x000fda00000e0000 */
[----:B------:R-:W-:Y:S05]  /*0490*/  BRA.DIV UR6, `(.L_x_9) ;  /* 0x0000000606707947 */ /* 0x000fea000b800000 */
[----:B------:R3:W4:Y:S02]  /*04a0*/  SHFL.DOWN PT, R0, R5, 0x4, 0x1f ;  /* 0x08801f0005007f89 */ /* 0x00072400000e0000 */
.L_x_33:
[----:B-1----:R-:W-:Y:S01]  /*04b0*/  VOTE.ANY R3, PT, PT ;  /* 0x0000000000037806 */ /* 0x002fe200038e0100 */
[----:B----4-:R-:W-:-:S03]  /*04c0*/  IMAD.IADD R0, R5, 0x1, R0 ;  /* 0x0000000105007824 */ /* 0x010fc600078e0200 */
[----:B------:R-:W-:-:S13]  /*04d0*/  R2UR UR6, R3 ;  /* 0x00000000030672ca */ /* 0x000fda00000e0000 */
[----:B------:R-:W-:Y:S05]  /*04e0*/  BRA.DIV UR6, `(.L_x_10) ;  /* 0x0000000606887947 */ /* 0x000fea000b800000 */
[----:B------:R1:W4:Y:S02]  /*04f0*/  SHFL.DOWN PT, R3, R0, 0x2, 0x1f ;  /* 0x08401f0000037f89 */ /* 0x00032400000e0000 */
.L_x_36:
[----:B--2---:R-:W-:Y:S01]  /*0500*/  VOTE.ANY R4, PT, PT ;  /* 0x0000000000047806 */ /* 0x004fe200038e0100 */
[----:B----4-:R-:W-:-:S03]  /*0510*/  IMAD.IADD R3, R0, 0x1, R3 ;  /* 0x0000000100037824 */ /* 0x010fc600078e0203 */
[----:B------:R-:W-:-:S13]  /*0520*/  R2UR UR6, R4 ;  /* 0x00000000040672ca */ /* 0x000fda00000e0000 */
[----:B------:R-:W-:Y:S05]  /*0530*/  BRA.DIV UR6, `(.L_x_11) ;  /* 0x0000000606a07947 */ /* 0x000fea000b800000 */
[----:B------:R2:W4:Y:S02]  /*0540*/  SHFL.DOWN PT, R4, R3, 0x1, 0x1f ;  /* 0x08201f0003047f89 */ /* 0x00052400000e0000 */
.L_x_39:
[----:B----4-:R-:W-:-:S07]  /*0550*/  IMAD.IADD R7, R3, 0x1, R4 ;  /* 0x0000000103077824 */ /* 0x010fce00078e0204 */
.L_x_6:
[----:B------:R-:W-:Y:S05]  /*0560*/  WARPSYNC.ALL ;  /* 0x0000000000007948 */ /* 0x000fea0003800000 */
[----:B------:R-:W-:Y:S01]  /*0570*/  BAR.SYNC.DEFER_BLOCKING 0x0 ;  /* 0x0000000000007b1d */ /* 0x000fe20000010000 */
[----:B------:R-:W-:-:S13]  /*0580*/  ISETP.NE.AND P0, PT, R2, RZ, PT ;  /* 0x000000ff0200720c */ /* 0x000fda0003f05270 */
[----:B------:R-:W-:Y:S05]  /*0590*/  @P0 EXIT ;  /* 0x000000000000094d */ /* 0x000fea0003800000 */
[----:B--2---:R-:W2:Y:S02]  /*05a0*/  LDC.64 R2, c[0x0][0x388] ;  /* 0x0000e200ff027b82 */ /* 0x004ea40000000a00 */
[----:B--2---:R-:W-:Y:S01]  /*05b0*/  REDG.E.ADD.STRONG.GPU desc[UR4][R2.64], R7 ;  /* 0x000000070200798e */ /* 0x004fe2000c12e104 */
[----:B------:R-:W-:Y:S05]  /*05c0*/  EXIT ;  /* 0x000000000000794d */ /* 0x000fea0003800000 */
.L_x_1:
[----:B------:R-:W-:Y:S01]  /*05d0*/  IMAD.MOV.U32 R7, RZ, RZ, R3 ;  /* 0x000000ffff077224 */ /* 0x000fe200078e0003 */
[----:B------:R-:W-:Y:S01]  /*05e0*/  MOV R8, R4 ;  /* 0x0000000400087202 */ /* 0x000fe20000000f00 */
[----:B------:R-:W-:Y:S02]  /*05f0*/  IMAD.MOV.U32 R9, RZ, RZ, 0x10 ;  /* 0x00000010ff097424 */ /* 0x000fe400078e00ff */
[----:B------:R-:W-:-:S07]  /*0600*/  IMAD.MOV.U32 R10, RZ, RZ, 0x1f ;  /* 0x0000001fff0a7424 */ /* 0x000fce00078e00ff */
[----:B------:R-:W-:Y:S05]  /*0610*/  WARPSYNC.COLLECTIVE R7, `(.L_x_12) ;  /* 0x0000000007087348 */ /* 0x000fea0003c00000 */
[----:B------:R0:W1:Y:S02]  /*0620*/  SHFL.DOWN P0, R7, R8, R9, R10 ;  /* 0x0800000908077389 */ /* 0x000064000000000a */
[----:B01----:R-:W-:Y:S05]  /*0630*/  ENDCOLLECTIVE ;  /* 0x000000000000791b */ /* 0x003fea0003800000 */
.L_x_12:
[----:B------:R-:W-:Y:S01]  /*0640*/  MOV R3, R7 ;  /* 0x0000000700037202 */ /* 0x000fe20000000f00 */
[----:B------:R-:W-:Y:S06]  /*0650*/  BRA `(.L_x_13) ;  /* 0xfffffff800bc7947 */ /* 0x000fec000383ffff */
.L_x_2:
[----:B------:R-:W-:Y:S01]  /*0660*/  BSSY B0, `(.L_x_14) ;  /* 0x0000008000007945 */ /* 0x000fe20003800000 */
[----:B------:R-:W-:Y:S01]  /*0670*/  IMAD.MOV.U32 R8, RZ, RZ, R3 ;  /* 0x000000ffff087224 */ /* 0x000fe200078e0003 */
[----:B------:R-:W-:Y:S01]  /*0680*/  MOV R7, R4 ;  /* 0x0000000400077202 */ /* 0x000fe20000000f00 */
[----:B------:R-:W-:Y:S02]  /*0690*/  IMAD.MOV.U32 R9, RZ, RZ, 0x8 ;  /* 0x00000008ff097424 */ /* 0x000fe400078e00ff */
[----:B------:R-:W-:-:S07]  /*06a0*/  IMAD.MOV.U32 R10, RZ, RZ, 0x1f ;  /* 0x0000001fff0a7424 */ /* 0x000fce00078e00ff */
[----:B------:R-:W-:Y:S05]  /*06b0*/  WARPSYNC.COLLECTIVE R7, `(.L_x_15) ;  /* 0x0000000007087348 */ /* 0x000fea0003c00000 */
[----:B------:R0:W1:Y:S02]  /*06c0*/  SHFL.DOWN P0, R7, R8, R9, R10 ;  /* 0x0800000908077389 */ /* 0x000064000000000a */
[----:B01----:R-:W-:Y:S05]  /*06d0*/  ENDCOLLECTIVE ;  /* 0x000000000000791b */ /* 0x003fea0003800000 */
.L_x_15:
[----:B------:R-:W-:Y:S05]  /*06e0*/  BSYNC B0 ;  /* 0x0000000000007941 */ /* 0x000fea0003800000 */
.L_x_14:
[----:B------:R-:W-:Y:S01]  /*06f0*/  IMAD.MOV.U32 R4, RZ, RZ, R7 ;  /* 0x000000ffff047224 */ /* 0x000fe200078e0007 */
[----:B------:R-:W-:Y:S06]  /*0700*/  BRA `(.L_x_16) ;  /* 0xfffffff800a47947 */ /* 0x000fec000383ffff */
.L_x_3:
[----:B------:R-:W-:Y:S01]  /*0710*/  HFMA2 R10, -RZ, RZ, 0, 1.847743988037109375e-06 ;  /* 0x0000001fff0a7431 */ /* 0x000fe200000001ff */
[----:B------:R-:W-:Y:S01]  /*0720*/  BSSY B0, `(.L_x_17) ;  /* 0x0000007000007945 */ /* 0x000fe20003800000 */
[----:B------:R-:W-:Y:S02]  /*0730*/  IMAD.MOV.U32 R8, RZ, RZ, R4 ;  /* 0x000000ffff087224 */ /* 0x000fe400078e0004 */
[----:B------:R-:W-:Y:S02]  /*0740*/  IMAD.MOV.U32 R9, RZ, RZ, 0x4 ;  /* 0x00000004ff097424 */ /* 0x000fe400078e00ff */
[----:B------:R-:W-:-:S07]  /*0750*/  IMAD.MOV.U32 R7, RZ, RZ, R5 ;  /* 0x000000ffff077224 */ /* 0x000fce00078e0005 */
[----:B0-----:R-:W-:Y:S05]  /*0760*/  WARPSYNC.COLLECTIVE R7, `(.L_x_18) ;  /* 0x0000000007087348 */ /* 0x001fea0003c00000 */
[----:B------:R1:W2:Y:S02]  /*0770*/  SHFL.DOWN P0, R7, R8, R9, R10 ;  /* 0x0800000908077389 */ /* 0x0002a4000000000a */
[----:B012---:R-:W-:Y:S05]  /*0780*/  ENDCOLLECTIVE ;  /* 0x000000000000791b */ /* 0x007fea0003800000 */
.L_x_18:
[----:B------:R-:W-:Y:S05]  /*0790*/  BSYNC B0 ;  /* 0x0000000000007941 */ /* 0x000fea0003800000 */
.L_x_17:
[----:B------:R-:W-:Y:S01]  /*07a0*/  IMAD.MOV.U32 R5, RZ, RZ, R7 ;  /* 0x000000ffff057224 */ /* 0x000fe200078e0007 */
[----:B------:R-:W-:Y:S06]  /*07b0*/  BRA `(.L_x_19) ;  /* 0xfffffff8008c7947 */ /* 0x000fec000383ffff */
.L_x_4:
[----:B------:R-:W-:Y:S01]  /*07c0*/  BSSY B0, `(.L_x_20) ;  /* 0x0000008000007945 */ /* 0x000fe20003800000 */
[----:B------:R-:W-:Y:S01]  /*07d0*/  IMAD.MOV.U32 R8, RZ, RZ, R5 ;  /* 0x000000ffff087224 */ /* 0x000fe200078e0005 */
[----:B------:R-:W-:Y:S01]  /*07e0*/  MOV R9, 0x2 ;  /* 0x0000000200097802 */ /* 0x000fe20000000f00 */
[----:B------:R-:W-:Y:S02]  /*07f0*/  IMAD.MOV.U32 R10, RZ, RZ, 0x1f ;  /* 0x0000001fff0a7424 */ /* 0x000fe400078e00ff */
[----:B------:R-:W-:-:S07]  /*0800*/  IMAD.MOV.U32 R7, RZ, RZ, R6 ;  /* 0x000000ffff077224 */ /* 0x000fce00078e0006 */
[----:B01----:R-:W-:Y:S05]  /*0810*/  WARPSYNC.COLLECTIVE R7, `(.L_x_21) ;  /* 0x0000000007087348 */ /* 0x003fea0003c00000 */
[----:B------:R2:W3:Y:S02]  /*0820*/  SHFL.DOWN P0, R7, R8, R9, R10 ;  /* 0x0800000908077389 */ /* 0x0004e4000000000a */
[----:B0123--:R-:W-:Y:S05]  /*0830*/  ENDCOLLECTIVE ;  /* 0x000000000000791b */ /* 0x00ffea0003800000 */
.L_x_21:
[----:B------:R-:W-:Y:S05]  /*0840*/  BSYNC B0 ;  /* 0x0000000000007941 */ /* 0x000fea0003800000 */
.L_x_20:
[----:B------:R-:W-:Y:S01]  /*0850*/  IMAD.MOV.U32 R6, RZ, RZ, R7 ;  /* 0x000000ffff067224 */ /* 0x000fe200078e0007 */
[----:B------:R-:W-:Y:S06]  /*0860*/  BRA `(.L_x_22) ;  /* 0xfffffff800747947 */ /* 0x000fec000383ffff */
.L_x_5:
[----:B------:R-:W-:Y:S01]  /*0870*/  BSSY B0, `(.L_x_23) ;  /* 0x0000008000007945 */ /* 0x000fe20003800000 */
[----:B------:R-:W-:Y:S01]  /*0880*/  MOV R8, R6 ;  /* 0x0000000600087202 */ /* 0x000fe20000000f00 */
[----:B------:R-:W-:Y:S02]  /*0890*/  IMAD.MOV.U32 R9, RZ, RZ, 0x1 ;  /* 0x00000001ff097424 */ /* 0x000fe400078e00ff */
[----:B------:R-:W-:Y:S02]  /*08a0*/  IMAD.MOV.U32 R10, RZ, RZ, 0x1f ;  /* 0x0000001fff0a7424 */ /* 0x000fe400078e00ff */
[----:B------:R-:W-:-:S07]  /*08b0*/  IMAD.MOV.U32 R7, RZ, RZ, R3 ;  /* 0x000000ffff077224 */ /* 0x000fce00078e0003 */
[----:B-12---:R-:W-:Y:S05]  /*08c0*/  WARPSYNC.COLLECTIVE R7, `(.L_x_24) ;  /* 0x0000000007087348 */ /* 0x006fea0003c00000 */
[----:B------:R0:W3:Y:S02]  /*08d0*/  SHFL.DOWN P0, R7, R8, R9, R10 ;  /* 0x0800000908077389 */ /* 0x0000e4000000000a */
[----:B0123--:R-:W-:Y:S05]  /*08e0*/  ENDCOLLECTIVE ;  /* 0x000000000000791b */ /* 0x00ffea0003800000 */
.L_x_24:
[----:B------:R-:W-:Y:S05]  /*08f0*/  BSYNC B0 ;  /* 0x0000000000007941 */ /* 0x000fea0003800000 */
.L_x_23:
[----:B------:R-:W-:Y:S01]  /*0900*/  MOV R3, R7 ;  /* 0x0000000700037202 */ /* 0x000fe20000000f00 */
[----:B------:R-:W-:Y:S06]  /*0910*/  BRA `(.L_x_25) ;  /* 0xfffffff8005c7947 */ /* 0x000fec000383ffff */
.L_x_7:
[----:B------:R-:W-:Y:S02]  /*0920*/  HFMA2 R10, -RZ, RZ, 0, 1.847743988037109375e-06 ;  /* 0x0000001fff0a7431 */ /* 0x000fe400000001ff */
[----:B------:R-:W-:Y:S02]  /*0930*/  IMAD.MOV.U32 R7, RZ, RZ, R4 ;  /* 0x000000ffff077224 */ /* 0x000fe400078e0004 */
[----:B--2---:R-:W-:Y:S02]  /*0940*/  IMAD.MOV.U32 R8, RZ, RZ, R3 ;  /* 0x000000ffff087224 */ /* 0x004fe400078e0003 */
[----:B------:R-:W-:-:S07]  /*0950*/  IMAD.MOV.U32 R9, RZ, RZ, 0x10 ;  /* 0x00000010ff097424 */ /* 0x000fce00078e00ff */
[----:B0-----:R-:W-:Y:S05]  /*0960*/  WARPSYNC.COLLECTIVE R7, `(.L_x_26) ;  /* 0x0000000007087348 */ /* 0x001fea0003c00000 */
[----:B------:R1:W2:Y:S02]  /*0970*/  SHFL.DOWN P0, R7, R8, R9, R10 ;  /* 0x0800000908077389 */ /* 0x0002a4000000000a */
[----:B012---:R-:W-:Y:S05]  /*0980*/  ENDCOLLECTIVE ;  /* 0x000000000000791b */ /* 0x007fea0003800000 */
.L_x_26:
[----:B------:R-:W-:Y:S01]  /*0990*/  IMAD.MOV.U32 R4, RZ, RZ, R7 ;  /* 0x000000ffff047224 */ /* 0x000fe200078e0007 */
[----:B------:R-:W-:Y:S06]  /*09a0*/  BRA `(.L_x_27) ;  /* 0xfffffff800987947 */ /* 0x000fec000383ffff */
.L_x_8:
[----:B------:R-:W-:Y:S01]  /*09b0*/  BSSY B0, `(.L_x_28) ;  /* 0x0000008000007945 */ /* 0x000fe20003800000 */
[----:B------:R-:W-:Y:S01]  /*09c0*/  MOV R8, R4 ;  /* 0x0000000400087202 */ /* 0x000fe20000000f00 */
[----:B------:R-:W-:Y:S01]  /*09d0*/  IMAD.MOV.U32 R9, RZ, RZ, 0x8 ;  /* 0x00000008ff097424 */ /* 0x000fe200078e00ff */
[----:B------:R-:W-:Y:S01]  /*09e0*/  MOV R7, R5 ;  /* 0x0000000500077202 */ /* 0x000fe20000000f00 */
[----:B------:R-:W-:-:S07]  /*09f0*/  IMAD.MOV.U32 R10, RZ, RZ, 0x1f ;  /* 0x0000001fff0a7424 */ /* 0x000fce00078e00ff */
[----:B01----:R-:W-:Y:S05]  /*0a00*/  WARPSYNC.COLLECTIVE R7, `(.L_x_29) ;  /* 0x0000000007087348 */ /* 0x003fea0003c00000 */
[----:B------:R2:W3:Y:S02]  /*0a10*/  SHFL.DOWN P0, R7, R8, R9, R10 ;  /* 0x0800000908077389 */ /* 0x0004e4000000000a */
[----:B0123--:R-:W-:Y:S05]  /*0a20*/  ENDCOLLECTIVE ;  /* 0x000000000000791b */ /* 0x00ffea0003800000 */
.L_x_29:
[----:B------:R-:W-:Y:S05]  /*0a30*/  BSYNC B0 ;  /* 0x0000000000007941 */ /* 0x000fea0003800000 */
.L_x_28:
[----:B------:R-:W-:Y:S01]  /*0a40*/  IMAD.MOV.U32 R5, RZ, RZ, R7 ;  /* 0x000000ffff057224 */ /* 0x000fe200078e0007 */
[----:B------:R-:W-:Y:S06]  /*0a50*/  BRA `(.L_x_30) ;  /* 0xfffffff800807947 */ /* 0x000fec000383ffff */
.L_x_9:
[----:B------:R-:W-:Y:S01]  /*0a60*/  HFMA2 R9, -RZ, RZ, 0, 2.384185791015625e-07 ;  /* 0x00000004ff097431 */ /* 0x000fe200000001ff */
[----:B------:R-:W-:Y:S01]  /*0a70*/  BSSY B0, `(.L_x_31) ;  /* 0x0000007000007945 */ /* 0x000fe20003800000 */
[----:B------:R-:W-:Y:S02]  /*0a80*/  IMAD.MOV.U32 R8, RZ, RZ, R5 ;  /* 0x000000ffff087224 */ /* 0x000fe400078e0005 */
[----:B------:R-:W-:Y:S02]  /*0a90*/  IMAD.MOV.U32 R10, RZ, RZ, 0x1f ;  /* 0x0000001fff0a7424 */ /* 0x000fe400078e00ff */
[----:B------:R-:W-:-:S07]  /*0aa0*/  IMAD.MOV.U32 R7, RZ, RZ, R0 ;  /* 0x000000ffff077224 */ /* 0x000fce00078e0000 */
[----:B012---:R-:W-:Y:S05]  /*0ab0*/  WARPSYNC.COLLECTIVE R7, `(.L_x_32) ;  /* 0x0000000007087348 */ /* 0x007fea0003c00000 */
[----:B------:R3:W4:Y:S02]  /*0ac0*/  SHFL.DOWN P0, R7, R8, R9, R10 ;  /* 0x0800000908077389 */ /* 0x000724000000000a */
[----:B01234-:R-:W-:Y:S05]  /*0ad0*/  ENDCOLLECTIVE ;  /* 0x000000000000791b */ /* 0x01ffea0003800000 */
.L_x_32:
[----:B------:R-:W-:Y:S05]  /*0ae0*/  BSYNC B0 ;  /* 0x0000000000007941 */ /* 0x000fea0003800000 */
.L_x_31:
[----:B------:R-:W-:Y:S01]  /*0af0*/  MOV R0, R7 ;  /* 0x0000000700007202 */ /* 0x000fe20000000f00 */
[----:B------:R-:W-:Y:S06]  /*0b00*/  BRA `(.L_x_33) ;  /* 0xfffffff800687947 */ /* 0x000fec000383ffff */
.L_x_10:
[----:B------:R-:W-:Y:S01]  /*0b10*/  HFMA2 R10, -RZ, RZ, 0, 1.847743988037109375e-06 ;  /* 0x0000001fff0a7431 */ /* 0x000fe200000001ff */
[----:B------:R-:W-:Y:S01]  /*0b20*/  BSSY B0, `(.L_x_34) ;  /* 0x0000007000007945 */ /* 0x000fe20003800000 */
[----:B------:R-:W-:Y:S02]  /*0b30*/  IMAD.MOV.U32 R8, RZ, RZ, R0 ;  /* 0x000000ffff087224 */ /* 0x000fe400078e0000 */
[----:B------:R-:W-:Y:S02]  /*0b40*/  IMAD.MOV.U32 R9, RZ, RZ, 0x2 ;  /* 0x00000002ff097424 */ /* 0x000fe400078e00ff */
[----:B------:R-:W-:-:S07]  /*0b50*/  IMAD.MOV.U32 R7, RZ, RZ, R3 ;  /* 0x000000ffff077224 */ /* 0x000fce00078e0003 */
[----:B0-23--:R-:W-:Y:S05]  /*0b60*/  WARPSYNC.COLLECTIVE R7, `(.L_x_35) ;  /* 0x0000000007087348 */ /* 0x00dfea0003c00000 */
[----:B------:R1:W4:Y:S02]  /*0b70*/  SHFL.DOWN P0, R7, R8, R9, R10 ;  /* 0x0800000908077389 */ /* 0x000324000000000a */
[----:B01234-:R-:W-:Y:S05]  /*0b80*/  ENDCOLLECTIVE ;  /* 0x000000000000791b */ /* 0x01ffea0003800000 */
.L_x_35:
[----:B------:R-:W-:Y:S05]  /*0b90*/  BSYNC B0 ;  /* 0x0000000000007941 */ /* 0x000fea0003800000 */
.L_x_34:
[----:B------:R-:W-:Y:S01]  /*0ba0*/  IMAD.MOV.U32 R3, RZ, RZ, R7 ;  /* 0x000000ffff037224 */ /* 0x000fe200078e0007 */
[----:B------:R-:W-:Y:S06]  /*0bb0*/  BRA `(.L_x_36) ;  /* 0xfffffff800507947 */ /* 0x000fec000383ffff */
.L_x_11:
[----:B------:R-:W-:Y:S01]  /*0bc0*/  BSSY B0, `(.L_x_37) ;  /* 0x0000008000007945 */ /* 0x000fe20003800000 */
[----:B------:R-:W-:Y:S01]  /*0bd0*/  MOV R8, R3 ;  /* 0x0000000300087202 */ /* 0x000fe20000000f00 */
[----:B------:R-:W-:Y:S01]  /*0be0*/  IMAD.MOV.U32 R9, RZ, RZ, 0x1 ;  /* 0x00000001ff097424 */ /* 0x000fe200078e00ff */
[----:B------:R-:W-:Y:S01]  /*0bf0*/  MOV R7, R4 ;  /* 0x0000000400077202 */ /* 0x000fe20000000f00 */
[----:B------:R-:W-:-:S07]  /*0c00*/  IMAD.MOV.U32 R10, RZ, RZ, 0x1f ;  /* 0x0000001fff0a7424 */ /* 0x000fce00078e00ff */
[----:B01-3--:R-:W-:Y:S05]  /*0c10*/  WARPSYNC.COLLECTIVE R7, `(.L_x_38) ;  /* 0x0000000007087348 */ /* 0x00bfea0003c00000 */
[----:B------:R2:W4:Y:S02]  /*0c20*/  SHFL.DOWN P0, R7, R8, R9, R10 ;  /* 0x0800000908077389 */ /* 0x000524000000000a */
[----:B01234-:R-:W-:Y:S05]  /*0c30*/  ENDCOLLECTIVE ;  /* 0x000000000000791b */ /* 0x01ffea0003800000 */
.L_x_38:
[----:B------:R-:W-:Y:S05]  /*0c40*/  BSYNC B0 ;  /* 0x0000000000007941 */ /* 0x000fea0003800000 */
.L_x_37:
[----:B------:R-:W-:Y:S01]  /*0c50*/  IMAD.MOV.U32 R4, RZ, RZ, R7 ;  /* 0x000000ffff047224 */ /* 0x000fe200078e0007 */
[----:B------:R-:W-:Y:S06]  /*0c60*/  BRA `(.L_x_39) ;  /* 0xfffffff800387947 */ /* 0x000fec000383ffff */
.L_x_40:
[----:B------:R-:W-:-:S00]  /*0c70*/  BRA `(.L_x_40) ;  /* 0xfffffffc00fc7947 */ /* 0x000fc0000383ffff */
[----:B------:R-:W-:-:S00]  /*0c80*/  NOP ;  /* 0x0000000000007918 */ /* 0x000fc00000000000 */
[----:B------:R-:W-:-:S00]  /*0c90*/  NOP ;  /* 0x0000000000007918 */ /* 0x000fc00000000000 */
[----:B------:R-:W-:-:S00]  /*0ca0*/  NOP ;  /* 0x0000000000007918 */ /* 0x000fc00000000000 */
[----:B------:R-:W-:-:S00]  /*0cb0*/  NOP ;  /* 0x0000000000007918 */ /* 0x000fc00000000000 */
[----:B------:R-:W-:-:S00]  /*0cc0*/  NOP ;  /* 0x0000000000007918 */ /* 0x000fc00000000000 */
[----:B------:R-:W-:-:S00]  /*0cd0*/  NOP ;  /* 0x0000000000007918 */ /* 0x000fc00000000000 */
[----:B------:R-:W-:-:S00]  /*0ce0*/  NOP ;  /* 0x0000000000007918 */ /* 0x000fc00000000000 */
[----:B------:R-:W-:-:S00]  /*0cf0*/  NOP ;  /* 0x0000000000007918 */ /* 0x000fc00000000000 */
.L_x_41:


//--------------------- .nv.shared._Z9countEvenPiS_ --------------------------
	.section	.nv.shared._Z9countEvenPiS_,"aw",@nobits
	.sectionflags	@""
	.align	4
.nv.shared._Z9countEvenPiS_:
	.zero		1032


//--------------------- .nv.shared.reserved.0     --------------------------
	.section	.nv.shared.reserved.0,"aw",@nobits
	.weak		__nv_reservedSMEM_offset_0_alias
	.size		__nv_reservedSMEM_offset_0_alias, 0, 64
	.other		__nv_reservedSMEM_offset_0_alias,@"STO_CUDA_RESERVED_SHARED STV_DEFAULT"
__nv_reservedSMEM_offset_0_alias:
	.zero		0
	.zero		64


//--------------------- .nv.constant0._Z9countEvenPiS_ --------------------------
	.section	.nv.constant0._Z9countEvenPiS_,"a",@progbits
	.sectionflags	@""
	.align	4
.nv.constant0._Z9countEvenPiS_:
	.zero		912


//--------------------- SYMBOLS --------------------------

	.type		.nv.reservedSmem.offset0,@object
	.size		.nv.reservedSmem.offset0,0x4
	.type		.nv.reservedSmem.cap,@object
	.size		.nv.reservedSmem.cap,0x4
